//
// Generated by NVIDIA NVVM Compiler
//
// Compiler Build ID: CL-36424714
// Cuda compilation tools, release 13.0, V13.0.88
// Based on NVVM 20.0.0
//

.version 9.0
.target sm_100
.address_size 64

	// .globl	_Z10copyKernelIiEvPT_S1_i

.visible .entry _Z10copyKernelIiEvPT_S1_i(
	.param .u64 .ptr .align 1 _Z10copyKernelIiEvPT_S1_i_param_0,
	.param .u64 .ptr .align 1 _Z10copyKernelIiEvPT_S1_i_param_1,
	.param .u32 _Z10copyKernelIiEvPT_S1_i_param_2
)
{
	.reg .b32 	%r<8>;
	.reg .b64 	%rd<8>;

	ld.param.u64 	%rd1, [_Z10copyKernelIiEvPT_S1_i_param_0];
	ld.param.u64 	%rd2, [_Z10copyKernelIiEvPT_S1_i_param_1];
	ld.param.u32 	%r1, [_Z10copyKernelIiEvPT_S1_i_param_2];
	cvta.to.global.u64 	%rd3, %rd1;
	cvta.to.global.u64 	%rd4, %rd2;
	mov.u32 	%r2, %tid.x;
	mov.u32 	%r3, %ctaid.x;
	mov.u32 	%r4, %ntid.x;
	mad.lo.s32 	%r5, %r3, %r4, %r2;
	mul.lo.s32 	%r6, %r1, %r5;
	mul.wide.u32 	%rd5, %r6, 4;
	add.s64 	%rd6, %rd4, %rd5;
	ld.global.u32 	%r7, [%rd6];
	add.s64 	%rd7, %rd3, %rd5;
	st.global.u32 	[%rd7], %r7;
	ret;

}


// ===== COMPILED SASS (sm_100) =====

	.target	sm_100

	.elftype	@"ET_EXEC"


//--------------------- .note.nv.tkinfo           --------------------------
	.section	.note.nv.tkinfo,"",@"SHT_NOTE"
	.sectionflags	@"SHF_NOTE_NV_TKINFO"
	.tkinfo
        /*0018*/ 	.word	0x00000002
        /*0030*/ 	.string	""
        /*0030*/ 	.string	"ptxas"
        /*0030*/ 	.string	"Cuda compilation tools, release 13.0, V13.0.88"
        /*0030*/ 	.string	"Build cuda_13.0.r13.0/compiler.36424714_0"
        /*0030*/ 	.string	"-arch sm_100 -m 64 "



//--------------------- .note.nv.cuinfo           --------------------------
	.section	.note.nv.cuinfo,"",@"SHT_NOTE"
	.sectionflags	@"SHF_NOTE_NV_CUINFO"
        /*0018*/ 	.short	0x0002
        /*001a*/ 	.short	0x0064
        /*001c*/ 	.short	0x0082
	.zero		2


//--------------------- .nv.info                  --------------------------
	.section	.nv.info,"",@"SHT_CUDA_INFO"
	.align	4


	//----- nvinfo : EIATTR_REGCOUNT
	.align		4
        /*0000*/ 	.byte	0x04, 0x2f
        /*0002*/ 	.short	(.L_1 - .L_0)
	.align		4
.L_0:
        /*0004*/ 	.word	index@(_Z10copyKernelIiEvPT_S1_i)
        /*0008*/ 	.word	0x0000000a


	//----- nvinfo : EIATTR_FRAME_SIZE
	.align		4
.L_1:
        /*000c*/ 	.byte	0x04, 0x11
        /*000e*/ 	.short	(.L_3 - .L_2)
	.align		4
.L_2:
        /*0010*/ 	.word	index@(_Z10copyKernelIiEvPT_S1_i)
        /*0014*/ 	.word	0x00000000


	//----- nvinfo : EIATTR_MIN_STACK_SIZE
	.align		4
.L_3:
        /*0018*/ 	.byte	0x04, 0x12
        /*001a*/ 	.short	(.L_5 - .L_4)
	.align		4
.L_4:
        /*001c*/ 	.word	index@(_Z10copyKernelIiEvPT_S1_i)
        /*0020*/ 	.word	0x00000000
.L_5:


//--------------------- .nv.compat                --------------------------
	.section	.nv.compat,"",@"SHT_CUDA_COMPAT_INFO"
	.align	4
        /*0000*/ 	.byte	0x02, 0x09, 0x00, 0x00, 0x02, 0x02, 0x01, 0x00, 0x02, 0x05, 0x05, 0x00, 0x03, 0x07, 0x01, 0x01
        /*0010*/ 	.byte	0x02, 0x03, 0x00, 0x00, 0x02, 0x06, 0x01, 0x00, 0x04, 0x0b, 0x08, 0x00, 0x09, 0x00, 0x00, 0x00
        /*0020*/ 	.byte	0x00, 0x00, 0x00, 0x00


//--------------------- .nv.info._Z10copyKernelIiEvPT_S1_i --------------------------
	.section	.nv.info._Z10copyKernelIiEvPT_S1_i,"",@"SHT_CUDA_INFO"
	.sectionflags	@""
	.align	4


	//----- nvinfo : EIATTR_CUDA_API_VERSION
	.align		4
        /*0000*/ 	.byte	0x04, 0x37
        /*0002*/ 	.short	(.L_7 - .L_6)
.L_6:
        /*0004*/ 	.word	0x00000082


	//----- nvinfo : EIATTR_KPARAM_INFO
	.align		4
.L_7:
        /*0008*/ 	.byte	0x04, 0x17
        /*000a*/ 	.short	(.L_9 - .L_8)
.L_8:
        /*000c*/ 	.word	0x00000000
        /*0010*/ 	.short	0x0002
        /*0012*/ 	.short	0x0010
        /*0014*/ 	.byte	0x00, 0xf0, 0x11, 0x00


	//----- nvinfo : EIATTR_KPARAM_INFO
	.align		4
.L_9:
        /*0018*/ 	.byte	0x04, 0x17
        /*001a*/ 	.short	(.L_11 - .L_10)
.L_10:
        /*001c*/ 	.word	0x00000000
        /*0020*/ 	.short	0x0001
        /*0022*/ 	.short	0x0008
        /*0024*/ 	.byte	0x00, 0xf5, 0x21, 0x00


	//----- nvinfo : EIATTR_KPARAM_INFO
	.align		4
.L_11:
        /*0028*/ 	.byte	0x04, 0x17
        /*002a*/ 	.short	(.L_13 - .L_12)
.L_12:
        /*002c*/ 	.word	0x00000000
        /*0030*/ 	.short	0x0000
        /*0032*/ 	.short	0x0000
        /*0034*/ 	.byte	0x00, 0xf5, 0x21, 0x00


	//----- nvinfo : EIATTR_SPARSE_MMA_MASK
	.align		4
.L_13:
        /*0038*/ 	.byte	0x03, 0x50
        /*003a*/ 	.short	0x0000


	//----- nvinfo : EIATTR_MAXREG_COUNT
	.align		4
        /*003c*/ 	.byte	0x03, 0x1b
        /*003e*/ 	.short	0x00ff


	//----- nvinfo : EIATTR_MERCURY_ISA_VERSION
	.align		4
        /*0040*/ 	.byte	0x03, 0x5f
        /*0042*/ 	.short	0x0101


	//----- nvinfo : EIATTR_VRC_CTA_INIT_COUNT
	.align		4
        /*0044*/ 	.byte	0x02, 0x4a
	.zero		1
	.zero		1


	//----- nvinfo : EIATTR_EXIT_INSTR_OFFSETS
	.align		4
        /*0048*/ 	.byte	0x04, 0x1c
        /*004a*/ 	.short	(.L_15 - .L_14)


	//   ....[0]....
.L_14:
        /*004c*/ 	.word	0x000000e0


	//----- nvinfo : EIATTR_CBANK_PARAM_SIZE
	.align		4
.L_15:
        /*0050*/ 	.byte	0x03, 0x19
        /*0052*/ 	.short	0x0014


	//----- nvinfo : EIATTR_PARAM_CBANK
	.align		4
        /*0054*/ 	.byte	0x04, 0x0a
        /*0056*/ 	.short	(.L_17 - .L_16)
	.align		4
.L_16:
        /*0058*/ 	.word	index@(.nv.constant0._Z10copyKernelIiEvPT_S1_i)
        /*005c*/ 	.short	0x0380
        /*005e*/ 	.short	0x0014


	//----- nvinfo : EIATTR_SW_WAR
	.align		4
.L_17:
        /*0060*/ 	.byte	0x04, 0x36
        /*0062*/ 	.short	(.L_19 - .L_18)
.L_18:
        /*0064*/ 	.word	0x00000008
.L_19:


//--------------------- .nv.callgraph             --------------------------
	.section	.nv.callgraph,"",@"SHT_CUDA_CALLGRAPH"
	.align	4
	.sectionentsize	8
	.align		4
        /*0000*/ 	.word	0x00000000
	.align		4
        /*0004*/ 	.word	0xffffffff
	.align		4
        /*0008*/ 	.word	0x00000000
	.align		4
        /*000c*/ 	.word	0xfffffffe
	.align		4
        /*0010*/ 	.word	0x00000000
	.align		4
        /*0014*/ 	.word	0xfffffffd
	.align		4
        /*0018*/ 	.word	0x00000000
	.align		4
        /*001c*/ 	.word	0xfffffffc


//--------------------- .text._Z10copyKernelIiEvPT_S1_i --------------------------
	.section	.text._Z10copyKernelIiEvPT_S1_i,"ax",@progbits
	.align	128
        .global         _Z10copyKernelIiEvPT_S1_i
        .type           _Z10copyKernelIiEvPT_S1_i,@function
        .size           _Z10copyKernelIiEvPT_S1_i,(.L_x_1 - _Z10copyKernelIiEvPT_S1_i)
        .other          _Z10copyKernelIiEvPT_S1_i,@"STO_CUDA_ENTRY STV_DEFAULT"
_Z10copyKernelIiEvPT_S1_i:
.text._Z10copyKernelIiEvPT_S1_i:
[----:B------:R-:W-:Y:S01]  /*0000*/  LDC R1, c[0x0][0x37c] ;  /* 0x0000df00ff017b82 */ /* 0x000fe20000000800 */
[----:B------:R-:W0:Y:S07]  /*0010*/  S2R R0, SR_TID.X ;  /* 0x0000000000007919 */ /* 0x000e2e0000002100 */
[----:B------:R-:W0:Y:S01]  /*0020*/  S2UR UR6, SR_CTAID.X ;  /* 0x00000000000679c3 */ /* 0x000e220000002500 */
[----:B------:R-:W1:Y:S01]  /*0030*/  LDCU UR7, c[0x0][0x390] ;  /* 0x00007200ff0777ac */ /* 0x000e620008000800 */
[----:B------:R-:W2:Y:S06]  /*0040*/  LDCU.64 UR4, c[0x0][0x358] ;  /* 0x00006b00ff0477ac */ /* 0x000eac0008000a00 */
[----:B------:R-:W0:Y:S08]  /*0050*/  LDC R5, c[0x0][0x360] ;  /* 0x0000d800ff057b82 */ /* 0x000e300000000800 */
[----:B------:R-:W3:Y:S01]  /*0060*/  LDC.64 R2, c[0x0][0x388] ;  /* 0x0000e200ff027b82 */ /* 0x000ee20000000a00 */
[----:B0-----:R-:W-:-:S07]  /*0070*/  IMAD R0, R5, UR6, R0 ;  /* 0x0000000605007c24 */ /* 0x001fce000f8e0200 */
[----:B------:R-:W0:Y:S01]  /*0080*/  LDC.64 R4, c[0x0][0x380] ;  /* 0x0000e000ff047b82 */ /* 0x000e220000000a00 */
[----:B-1----:R-:W-:-:S04]  /*0090*/  IMAD R7, R0, UR7, RZ ;  /* 0x0000000700077c24 */ /* 0x002fc8000f8e02ff */
[----:B---3--:R-:W-:-:S06]  /*00a0*/  IMAD.WIDE.U32 R2, R7, 0x4, R2 ;  /* 0x0000000407027825 */ /* 0x008fcc00078e0002 */
[----:B--2---:R-:W2:Y:S01]  /*00b0*/  LDG.E R3, desc[UR4][R2.64] ;  /* 0x0000000402037981 */ /* 0x004ea2000c1e1900 */
[----:B0-----:R-:W-:-:S05]  /*00c0*/  IMAD.WIDE.U32 R4, R7, 0x4, R4 ;  /* 0x0000000407047825 */ /* 0x001fca00078e0004 */
[----:B--2---:R-:W-:Y:S01]  /*00d0*/  STG.E desc[UR4][R4.64], R3 ;  /* 0x0000000304007986 */ /* 0x004fe2000c101904 */
[----:B------:R-:W-:Y:S05]  /*00e0*/  EXIT ;  /* 0x000000000000794d */ /* 0x000fea0003800000 */
.L_x_0:
[----:B------:R-:W-:-:S00]  /*00f0*/  BRA `(.L_x_0) ;  /* 0xfffffffc00fc7947 */ /* 0x000fc0000383ffff */
[----:B------:R-:W-:-:S00]  /*0100*/  NOP ;  /* 0x0000000000007918 */ /* 0x000fc00000000000 */
[----:B------:R-:W-:-:S00]  /*0110*/  NOP ;  /* 0x0000000000007918 */ /* 0x000fc00000000000 */
[----:B------:R-:W-:-:S00]  /*0120*/  NOP ;  /* 0x0000000000007918 */ /* 0x000fc00000000000 */
[----:B------:R-:W-:-:S00]  /*0130*/  NOP ;  /* 0x0000000000007918 */ /* 0x000fc00000000000 */
[----:B------:R-:W-:-:S00]  /*0140*/  NOP ;  /* 0x0000000000007918 */ /* 0x000fc00000000000 */
[----:B------:R-:W-:-:S00]  /*0150*/  NOP ;  /* 0x0000000000007918 */ /* 0x000fc00000000000 */
[----:B------:R-:W-:-:S00]  /*0160*/  NOP ;  /* 0x0000000000007918 */ /* 0x000fc00000000000 */
[----:B------:R-:W-:-:S00]  /*0170*/  NOP ;  /* 0x0000000000007918 */ /* 0x000fc00000000000 */
.L_x_1:


//--------------------- .nv.shared.reserved.0     --------------------------
	.section	.nv.shared.reserved.0,"aw",@nobits
	.weak		__nv_reservedSMEM_offset_0_alias
	.size		__nv_reservedSMEM_offset_0_alias, 0, 64
	.other		__nv_reservedSMEM_offset_0_alias,@"STO_CUDA_RESERVED_SHARED STV_DEFAULT"
__nv_reservedSMEM_offset_0_alias:
	.zero		0
	.zero		64


//--------------------- .nv.constant0._Z10copyKernelIiEvPT_S1_i --------------------------
	.section	.nv.constant0._Z10copyKernelIiEvPT_S1_i,"a",@progbits
	.sectionflags	@""
	.align	4
.nv.constant0._Z10copyKernelIiEvPT_S1_i:
	.zero		916


//--------------------- SYMBOLS --------------------------

	.type		.nv.reservedSmem.offset0,@object
	.size		.nv.reservedSmem.offset0,0x4
